	.headerflags	@"EF_CUDA_TEXMODE_UNIFIED EF_CUDA_64BIT_ADDRESS EF_CUDA_ACCELERATORS EF_CUDA_SM90 EF_CUDA_VIRTUAL_SM(EF_CUDA_SM90)"
	.elftype	@"ET_EXEC"


//--------------------- .nv.info                  --------------------------
	.section	.nv.info,"",@"SHT_CUDA_INFO"
	.align	4


	//----- nvinfo : EIATTR_REGCOUNT
	.align		4
        /*0000*/ 	.byte	0x04, 0x2f
        /*0002*/ 	.short	(.L_1 - .L_0)
	.align		4
.L_0:
        /*0004*/ 	.word	index@(triton_poi_fused_2)
        /*0008*/ 	.word	0x00000014


	//----- nvinfo : EIATTR_MIN_STACK_SIZE
	.align		4
.L_1:
        /*000c*/ 	.byte	0x04, 0x12
        /*000e*/ 	.short	(.L_3 - .L_2)
	.align		4
.L_2:
        /*0010*/ 	.word	index@(triton_poi_fused_2)
        /*0014*/ 	.word	0x00000000


	//----- nvinfo : EIATTR_FRAME_SIZE
	.align		4
.L_3:
        /*0018*/ 	.byte	0x04, 0x11
        /*001a*/ 	.short	(.L_5 - .L_4)
	.align		4
.L_4:
        /*001c*/ 	.word	index@(triton_poi_fused_2)
        /*0020*/ 	.word	0x00000000


	//----- nvinfo : EIATTR_MIN_STACK_SIZE
	.align		4
.L_5:
        /*0024*/ 	.byte	0x04, 0x12
        /*0026*/ 	.short	(.L_7 - .L_6)
	.align		4
.L_6:
        /*0028*/ 	.word	index@(triton_poi_fused_2)
        /*002c*/ 	.word	0x00000000
.L_7:


//--------------------- .nv.info.triton_poi_fused_2 --------------------------
	.section	.nv.info.triton_poi_fused_2,"",@"SHT_CUDA_INFO"
	.sectionflags	@""
	.align	4


	//----- nvinfo : EIATTR_CUDA_API_VERSION
	.align		4
        /*0000*/ 	.byte	0x04, 0x37
        /*0002*/ 	.short	(.L_9 - .L_8)
.L_8:
        /*0004*/ 	.word	0x0000007c


	//----- nvinfo : EIATTR_KPARAM_INFO
	.align		4
.L_9:
        /*0008*/ 	.byte	0x04, 0x17
        /*000a*/ 	.short	(.L_11 - .L_10)
.L_10:
        /*000c*/ 	.word	0x00000000
        /*0010*/ 	.short	0x0002
        /*0012*/ 	.short	0x0010
        /*0014*/ 	.byte	0x00, 0xf0, 0x11, 0x00


	//----- nvinfo : EIATTR_KPARAM_INFO
	.align		4
.L_11:
        /*0018*/ 	.byte	0x04, 0x17
        /*001a*/ 	.short	(.L_13 - .L_12)
.L_12:
        /*001c*/ 	.word	0x00000000
        /*0020*/ 	.short	0x0001
        /*0022*/ 	.short	0x0008
        /*0024*/ 	.byte	0x00, 0xf4, 0x21, 0x00


	//----- nvinfo : EIATTR_KPARAM_INFO
	.align		4
.L_13:
        /*0028*/ 	.byte	0x04, 0x17
        /*002a*/ 	.short	(.L_15 - .L_14)
.L_14:
        /*002c*/ 	.word	0x00000000
        /*0030*/ 	.short	0x0000
        /*0032*/ 	.short	0x0000
        /*0034*/ 	.byte	0x00, 0xf4, 0x21, 0x00


	//----- nvinfo : EIATTR_SPARSE_MMA_MASK
	.align		4
.L_15:
        /*0038*/ 	.byte	0x03, 0x50
        /*003a*/ 	.short	0x0000


	//----- nvinfo : EIATTR_MAXREG_COUNT
	.align		4
        /*003c*/ 	.byte	0x03, 0x1b
        /*003e*/ 	.short	0x00ff


	//----- nvinfo : EIATTR_EXIT_INSTR_OFFSETS
	.align		4
        /*0040*/ 	.byte	0x04, 0x1c
        /*0042*/ 	.short	(.L_17 - .L_16)


	//   ....[0]....
.L_16:
        /*0044*/ 	.word	0x000002c0


	//   ....[1]....
        /*0048*/ 	.word	0x000002f0


	//----- nvinfo : EIATTR_REQNTID
	.align		4
.L_17:
        /*004c*/ 	.byte	0x04, 0x10
        /*004e*/ 	.short	(.L_19 - .L_18)
.L_18:
        /*0050*/ 	.word	0x00000080
        /*0054*/ 	.word	0x00000001
        /*0058*/ 	.word	0x00000001


	//----- nvinfo : EIATTR_CBANK_PARAM_SIZE
	.align		4
.L_19:
        /*005c*/ 	.byte	0x03, 0x19
        /*005e*/ 	.short	0x0014


	//----- nvinfo : EIATTR_PARAM_CBANK
	.align		4
        /*0060*/ 	.byte	0x04, 0x0a
        /*0062*/ 	.short	(.L_21 - .L_20)
	.align		4
.L_20:
        /*0064*/ 	.word	index@(.nv.constant0.triton_poi_fused_2)
        /*0068*/ 	.short	0x0210
        /*006a*/ 	.short	0x0014


	//----- nvinfo : EIATTR_SW_WAR
	.align		4
.L_21:
        /*006c*/ 	.byte	0x04, 0x36
        /*006e*/ 	.short	(.L_23 - .L_22)
.L_22:
        /*0070*/ 	.word	0x00000008
.L_23:


//--------------------- .nv.callgraph             --------------------------
	.section	.nv.callgraph,"",@"SHT_CUDA_CALLGRAPH"
	.align	4
	.sectionentsize	8
	.align		4
        /*0000*/ 	.word	0x00000000
	.align		4
        /*0004*/ 	.word	0xffffffff
	.align		4
        /*0008*/ 	.word	0x00000000
	.align		4
        /*000c*/ 	.word	0xfffffffe
	.align		4
        /*0010*/ 	.word	0x00000000
	.align		4
        /*0014*/ 	.word	0xfffffffd
	.align		4
        /*0018*/ 	.word	0x00000000
	.align		4
        /*001c*/ 	.word	0xfffffffc


//--------------------- .text.triton_poi_fused_2  --------------------------
	.section	.text.triton_poi_fused_2,"ax",@progbits
	.align	128
        .global         triton_poi_fused_2
        .type           triton_poi_fused_2,@function
        .size           triton_poi_fused_2,(.L_x_1 - triton_poi_fused_2)
        .other          triton_poi_fused_2,@"STO_CUDA_ENTRY STV_DEFAULT"
triton_poi_fused_2:
.text.triton_poi_fused_2:
[----:B------:R-:W0:Y:S02]  /*0000*/  LDC R1, c[0x0][0x28] ;  /* 0x00000a00ff017b82 */ /* 0x000e240000000800 */
[----:B------:R-:W1:Y:S01]  /*0010*/  S2R R5, SR_TID.X ;  /* 0x0000000000057919 */ /* 0x000e620000002100 */
[----:B------:R-:W2:Y:S01]  /*0020*/  LDC.64 R2, c[0x0][0x210] ;  /* 0x00008400ff027b82 */ /* 0x000ea20000000a00 */
[----:B------:R-:W-:Y:S01]  /*0030*/  IMAD.MOV.U32 R17, RZ, RZ, RZ ;  /* 0x000000ffff117224 */ /* 0x000fe200078e00ff */
[----:B------:R-:W-:Y:S01]  /*0040*/  ULDC.64 UR4, c[0x0][0x208] ;  /* 0x0000820000047ab9 */ /* 0x000fe20000000a00 */
[----:B------:R-:W3:Y:S01]  /*0050*/  S2R R0, SR_CTAID.X ;  /* 0x0000000000007919 */ /* 0x000ee20000002500 */
[----:B-1----:R-:W-:Y:S02]  /*0060*/  LOP3.LUT R5, R5, 0x7f, RZ, 0xc0, !PT ;  /* 0x0000007f05057812 */ /* 0x002fe400078ec0ff */
[----:B---3--:R-:W-:-:S03]  /*0070*/  SHF.R.S32.HI R4, RZ, 0x18, R0 ;  /* 0x00000018ff047819 */ /* 0x008fc60000011400 */
[----:B------:R-:W-:Y:S01]  /*0080*/  IMAD R5, R0, 0x80, R5 ;  /* 0x0000008000057824 */ /* 0x000fe200078e0205 */
[----:B------:R-:W-:-:S04]  /*0090*/  SGXT R0, R4, 0x1 ;  /* 0x000000010400781a */ /* 0x000fc80000000200 */
[----:B------:R-:W-:Y:S02]  /*00a0*/  ISETP.GE.AND P0, PT, R5, 0x100, PT ;  /* 0x000001000500780c */ /* 0x000fe40003f06270 */
[CC--:B------:R-:W-:Y:S02]  /*00b0*/  LEA.HI R4, R0.reuse, R5.reuse, RZ, 0x4 ;  /* 0x0000000500047211 */ /* 0x0c0fe400078f20ff */
[----:B------:R-:W-:Y:S02]  /*00c0*/  LEA.HI R0, R0, R5, RZ, 0x6 ;  /* 0x0000000500007211 */ /* 0x000fe400078f30ff */
[----:B------:R-:W-:Y:S02]  /*00d0*/  LOP3.LUT R4, R4, 0xfffffff0, RZ, 0xc0, !PT ;  /* 0xfffffff004047812 */ /* 0x000fe400078ec0ff */
[----:B------:R-:W-:-:S04]  /*00e0*/  LOP3.LUT R0, R0, 0xffffffc0, RZ, 0xc0, !PT ;  /* 0xffffffc000007812 */ /* 0x000fc800078ec0ff */
[----:B------:R-:W-:-:S05]  /*00f0*/  IADD3 R13, R0, R5, -R4 ;  /* 0x00000005000d7210 */ /* 0x000fca0007ffe804 */
[----:B--2---:R-:W-:-:S04]  /*0100*/  IMAD.WIDE R6, R13, 0x4, R2 ;  /* 0x000000040d067825 */ /* 0x004fc800078e0202 */
[----:B------:R-:W-:Y:S01]  /*0110*/  VIADD R9, R13, 0x10 ;  /* 0x000000100d097836 */ /* 0x000fe20000000000 */
[----:B------:R1:W2:Y:S01]  /*0120*/  @!P0 LDG.E.EL R17, desc[UR4][R6.64] ;  /* 0x0000000406118981 */ /* 0x0002a2000c2e1900 */
[----:B------:R-:W-:Y:S02]  /*0130*/  IMAD.MOV.U32 R4, RZ, RZ, RZ ;  /* 0x000000ffff047224 */ /* 0x000fe400078e00ff */
[----:B------:R-:W-:Y:S01]  /*0140*/  IMAD.WIDE R8, R9, 0x4, R2 ;  /* 0x0000000409087825 */ /* 0x000fe200078e0202 */
[----:B------:R-:W-:-:S03]  /*0150*/  CS2R R14, SRZ ;  /* 0x00000000000e7805 */ /* 0x000fc6000001ff00 */
[----:B------:R-:W-:Y:S01]  /*0160*/  VIADD R11, R13, 0x20 ;  /* 0x000000200d0b7836 */ /* 0x000fe20000000000 */
[----:B------:R-:W3:Y:S01]  /*0170*/  @!P0 LDG.E.EL R4, desc[UR4][R8.64] ;  /* 0x0000000408048981 */ /* 0x000ee2000c2e1900 */
[----:B------:R-:W-:Y:S01]  /*0180*/  IMAD.MOV.U32 R0, RZ, RZ, RZ ;  /* 0x000000ffff007224 */ /* 0x000fe200078e00ff */
[----:B-1----:R-:W1:Y:S01]  /*0190*/  LDC.64 R6, c[0x0][0x218] ;  /* 0x00008600ff067b82 */ /* 0x002e620000000a00 */
[----:B------:R-:W-:-:S05]  /*01a0*/  IMAD.WIDE R10, R11, 0x4, R2 ;  /* 0x000000040b0a7825 */ /* 0x000fca00078e0202 */
[----:B------:R-:W4:Y:S01]  /*01b0*/  @!P0 LDG.E.EL R14, desc[UR4][R10.64] ;  /* 0x000000040a0e8981 */ /* 0x000f22000c2e1900 */
[----:B------:R-:W-:-:S04]  /*01c0*/  VIADD R13, R13, 0x30 ;  /* 0x000000300d0d7836 */ /* 0x000fc80000000000 */
[----:B------:R-:W-:-:S05]  /*01d0*/  IMAD.WIDE R12, R13, 0x4, R2 ;  /* 0x000000040d0c7825 */ /* 0x000fca00078e0202 */
[----:B------:R-:W5:Y:S01]  /*01e0*/  @!P0 LDG.E.EL R15, desc[UR4][R12.64] ;  /* 0x000000040c0f8981 */ /* 0x000f62000c2e1900 */
[----:B------:R-:W-:-:S05]  /*01f0*/  IMAD.WIDE R2, R5, 0x4, R2 ;  /* 0x0000000405027825 */ /* 0x000fca00078e0202 */
[----:B------:R1:W5:Y:S02]  /*0200*/  @!P0 LDG.E R0, desc[UR4][R2.64] ;  /* 0x0000000402008981 */ /* 0x000364000c1e1900 */
[----:B-1----:R-:W-:Y:S01]  /*0210*/  IMAD.WIDE R2, R5, 0x4, R6 ;  /* 0x0000000405027825 */ /* 0x002fe200078e0206 */
[C---:B--2---:R-:W-:Y:S02]  /*0220*/  FSETP.NAN.AND P2, PT, R17.reuse, R17, PT ;  /* 0x000000111100720b */ /* 0x044fe40003f48000 */
[----:B---3--:R-:W-:-:S11]  /*0230*/  FSETP.GT.AND P1, PT, R17, R4, PT ;  /* 0x000000041100720b */ /* 0x008fd60003f24000 */
[----:B------:R-:W-:-:S04]  /*0240*/  @!P2 FSEL R17, R17, R4, P1 ;  /* 0x000000041111a208 */ /* 0x000fc80000800000 */
[C---:B----4-:R-:W-:Y:S02]  /*0250*/  FSETP.GT.AND P1, PT, R17.reuse, R14, PT ;  /* 0x0000000e1100720b */ /* 0x050fe40003f24000 */
[----:B------:R-:W-:-:S11]  /*0260*/  FSETP.NAN.AND P2, PT, R17, R17, PT ;  /* 0x000000111100720b */ /* 0x000fd60003f48000 */
[----:B------:R-:W-:-:S04]  /*0270*/  @!P1 FSEL R17, R17, R14, P2 ;  /* 0x0000000e11119208 */ /* 0x000fc80001000000 */
[C---:B-----5:R-:W-:Y:S02]  /*0280*/  FSETP.GT.AND P1, PT, R17.reuse, R15, PT ;  /* 0x0000000f1100720b */ /* 0x060fe40003f24000 */
[----:B------:R-:W-:-:S11]  /*0290*/  FSETP.NAN.AND P2, PT, R17, R17, PT ;  /* 0x000000111100720b */ /* 0x000fd60003f48000 */
[----:B------:R-:W-:-:S05]  /*02a0*/  @!P1 FSEL R17, R17, R15, P2 ;  /* 0x0000000f11119208 */ /* 0x000fca0001000000 */
[----:B------:R-:W-:Y:S01]  /*02b0*/  FADD R0, -R17, R0 ;  /* 0x0000000011007221 */ /* 0x000fe20000000100 */
[----:B------:R-:W-:Y:S06]  /*02c0*/  @P0 EXIT ;  /* 0x000000000000094d */ /* 0x000fec0003800000 */
[----:B------:R-:W-:-:S05]  /*02d0*/  FMUL R5, R0, 0.10000000149011611938 ;  /* 0x3dcccccd00057820 */ /* 0x000fca0000400000 */
[----:B------:R-:W-:Y:S01]  /*02e0*/  STG.E desc[UR4][R2.64], R5 ;  /* 0x0000000502007986 */ /* 0x000fe2000c101904 */
[----:B------:R-:W-:Y:S05]  /*02f0*/  EXIT ;  /* 0x000000000000794d */ /* 0x000fea0003800000 */
.L_x_0:
[----:B------:R-:W-:-:S00]  /*0300*/  BRA `(.L_x_0) ;  /* 0xfffffffc00fc7947 */ /* 0x000fc0000383ffff */
[----:B------:R-:W-:-:S00]  /*0310*/  NOP ;  /* 0x0000000000007918 */ /* 0x000fc00000000000 */
        /* <DEDUP_REMOVED lines=14> */
.L_x_1:


//--------------------- .nv.constant0.triton_poi_fused_2 --------------------------
	.section	.nv.constant0.triton_poi_fused_2,"a",@progbits
	.sectionflags	@""
	.align	4
.nv.constant0.triton_poi_fused_2:
	.zero		548
